//
// Generated by NVIDIA NVVM Compiler
//
// Compiler Build ID: CL-36424714
// Cuda compilation tools, release 13.0, V13.0.88
// Based on NVVM 20.0.0
//

.version 9.0
.target sm_100
.address_size 64

	// .globl	_Z6addveciiiPdS_

.visible .entry _Z6addveciiiPdS_(
	.param .u32 _Z6addveciiiPdS__param_0,
	.param .u32 _Z6addveciiiPdS__param_1,
	.param .u32 _Z6addveciiiPdS__param_2,
	.param .u64 .ptr .align 1 _Z6addveciiiPdS__param_3,
	.param .u64 .ptr .align 1 _Z6addveciiiPdS__param_4
)
{
	.reg .pred 	%p<2>;
	.reg .b32 	%r<10>;
	.reg .b64 	%rd<8>;
	.reg .b64 	%fd<2>;

	ld.param.u32 	%r2, [_Z6addveciiiPdS__param_0];
	ld.param.u32 	%r3, [_Z6addveciiiPdS__param_1];
	ld.param.u32 	%r4, [_Z6addveciiiPdS__param_2];
	ld.param.u64 	%rd1, [_Z6addveciiiPdS__param_3];
	ld.param.u64 	%rd2, [_Z6addveciiiPdS__param_4];
	mov.u32 	%r5, %ctaid.x;
	mov.u32 	%r6, %ntid.x;
	mov.u32 	%r7, %tid.x;
	mad.lo.s32 	%r1, %r5, %r6, %r7;
	mul.lo.s32 	%r8, %r3, %r2;
	mul.lo.s32 	%r9, %r8, %r4;
	setp.ge.s32 	%p1, %r1, %r9;
	@%p1 bra 	$L__BB0_2;
	cvta.to.global.u64 	%rd4, %rd1;
	bar.sync 	0;
	mul.wide.s32 	%rd5, %r1, 8;
	add.s64 	%rd6, %rd4, %rd5;
	mov.b64 	%rd7, 4613937818241073152;
	st.global.u64 	[%rd6], %rd7;
	bra.uni 	$L__BB0_3;
$L__BB0_2:
	cvta.to.global.u64 	%rd3, %rd2;
	bar.sync 	0;
	cvt.rn.f64.s32 	%fd1, %r1;
	st.global.f64 	[%rd3], %fd1;
$L__BB0_3:
	ret;

}


// ===== COMPILED SASS (sm_100) =====

	.target	sm_100

	.elftype	@"ET_EXEC"


//--------------------- .note.nv.tkinfo           --------------------------
	.section	.note.nv.tkinfo,"",@"SHT_NOTE"
	.sectionflags	@"SHF_NOTE_NV_TKINFO"
	.tkinfo
        /*0018*/ 	.word	0x00000002
        /*0030*/ 	.string	""
        /*0030*/ 	.string	"ptxas"
        /*0030*/ 	.string	"Cuda compilation tools, release 13.0, V13.0.88"
        /*0030*/ 	.string	"Build cuda_13.0.r13.0/compiler.36424714_0"
        /*0030*/ 	.string	"-arch sm_100 -m 64 "



//--------------------- .note.nv.cuinfo           --------------------------
	.section	.note.nv.cuinfo,"",@"SHT_NOTE"
	.sectionflags	@"SHF_NOTE_NV_CUINFO"
        /*0018*/ 	.short	0x0002
        /*001a*/ 	.short	0x0064
        /*001c*/ 	.short	0x0082
	.zero		2


//--------------------- .nv.info                  --------------------------
	.section	.nv.info,"",@"SHT_CUDA_INFO"
	.align	4


	//----- nvinfo : EIATTR_REGCOUNT
	.align		4
        /*0000*/ 	.byte	0x04, 0x2f
        /*0002*/ 	.short	(.L_1 - .L_0)
	.align		4
.L_0:
        /*0004*/ 	.word	index@(_Z6addveciiiPdS_)
        /*0008*/ 	.word	0x0000000a


	//----- nvinfo : EIATTR_FRAME_SIZE
	.align		4
.L_1:
        /*000c*/ 	.byte	0x04, 0x11
        /*000e*/ 	.short	(.L_3 - .L_2)
	.align		4
.L_2:
        /*0010*/ 	.word	index@(_Z6addveciiiPdS_)
        /*0014*/ 	.word	0x00000000


	//----- nvinfo : EIATTR_MIN_STACK_SIZE
	.align		4
.L_3:
        /*0018*/ 	.byte	0x04, 0x12
        /*001a*/ 	.short	(.L_5 - .L_4)
	.align		4
.L_4:
        /*001c*/ 	.word	index@(_Z6addveciiiPdS_)
        /*0020*/ 	.word	0x00000000
.L_5:


//--------------------- .nv.compat                --------------------------
	.section	.nv.compat,"",@"SHT_CUDA_COMPAT_INFO"
	.align	4
        /*0000*/ 	.byte	0x02, 0x09, 0x00, 0x00, 0x02, 0x02, 0x01, 0x00, 0x02, 0x05, 0x05, 0x00, 0x03, 0x07, 0x01, 0x01
        /*0010*/ 	.byte	0x02, 0x03, 0x00, 0x00, 0x02, 0x06, 0x01, 0x00, 0x04, 0x0b, 0x08, 0x00, 0x09, 0x00, 0x00, 0x00
        /*0020*/ 	.byte	0x00, 0x00, 0x00, 0x00


//--------------------- .nv.info._Z6addveciiiPdS_ --------------------------
	.section	.nv.info._Z6addveciiiPdS_,"",@"SHT_CUDA_INFO"
	.sectionflags	@""
	.align	4


	//----- nvinfo : EIATTR_CUDA_API_VERSION
	.align		4
        /*0000*/ 	.byte	0x04, 0x37
        /*0002*/ 	.short	(.L_7 - .L_6)
.L_6:
        /*0004*/ 	.word	0x00000082


	//----- nvinfo : EIATTR_KPARAM_INFO
	.align		4
.L_7:
        /*0008*/ 	.byte	0x04, 0x17
        /*000a*/ 	.short	(.L_9 - .L_8)
.L_8:
        /*000c*/ 	.word	0x00000000
        /*0010*/ 	.short	0x0004
        /*0012*/ 	.short	0x0018
        /*0014*/ 	.byte	0x00, 0xf5, 0x21, 0x00


	//----- nvinfo : EIATTR_KPARAM_INFO
	.align		4
.L_9:
        /*0018*/ 	.byte	0x04, 0x17
        /*001a*/ 	.short	(.L_11 - .L_10)
.L_10:
        /*001c*/ 	.word	0x00000000
        /*0020*/ 	.short	0x0003
        /*0022*/ 	.short	0x0010
        /*0024*/ 	.byte	0x00, 0xf5, 0x21, 0x00


	//----- nvinfo : EIATTR_KPARAM_INFO
	.align		4
.L_11:
        /*0028*/ 	.byte	0x04, 0x17
        /*002a*/ 	.short	(.L_13 - .L_12)
.L_12:
        /*002c*/ 	.word	0x00000000
        /*0030*/ 	.short	0x0002
        /*0032*/ 	.short	0x0008
        /*0034*/ 	.byte	0x00, 0xf0, 0x11, 0x00


	//----- nvinfo : EIATTR_KPARAM_INFO
	.align		4
.L_13:
        /*0038*/ 	.byte	0x04, 0x17
        /*003a*/ 	.short	(.L_15 - .L_14)
.L_14:
        /*003c*/ 	.word	0x00000000
        /*0040*/ 	.short	0x0001
        /*0042*/ 	.short	0x0004
        /*0044*/ 	.byte	0x00, 0xf0, 0x11, 0x00


	//----- nvinfo : EIATTR_KPARAM_INFO
	.align		4
.L_15:
        /*0048*/ 	.byte	0x04, 0x17
        /*004a*/ 	.short	(.L_17 - .L_16)
.L_16:
        /*004c*/ 	.word	0x00000000
        /*0050*/ 	.short	0x0000
        /*0052*/ 	.short	0x0000
        /*0054*/ 	.byte	0x00, 0xf0, 0x11, 0x00


	//----- nvinfo : EIATTR_SPARSE_MMA_MASK
	.align		4
.L_17:
        /*0058*/ 	.byte	0x03, 0x50
        /*005a*/ 	.short	0x0000


	//----- nvinfo : EIATTR_MAXREG_COUNT
	.align		4
        /*005c*/ 	.byte	0x03, 0x1b
        /*005e*/ 	.short	0x00ff


	//----- nvinfo : EIATTR_NUM_BARRIERS
	.align		4
        /*0060*/ 	.byte	0x02, 0x4c
        /*0062*/ 	.byte	0x01
	.zero		1


	//----- nvinfo : EIATTR_MERCURY_ISA_VERSION
	.align		4
        /*0064*/ 	.byte	0x03, 0x5f
        /*0066*/ 	.short	0x0101


	//----- nvinfo : EIATTR_VRC_CTA_INIT_COUNT
	.align		4
        /*0068*/ 	.byte	0x02, 0x4a
	.zero		1
	.zero		1


	//----- nvinfo : EIATTR_EXIT_INSTR_OFFSETS
	.align		4
        /*006c*/ 	.byte	0x04, 0x1c
        /*006e*/ 	.short	(.L_19 - .L_18)


	//   ....[0]....
.L_18:
        /*0070*/ 	.word	0x00000110


	//   ....[1]....
        /*0074*/ 	.word	0x00000170


	//----- nvinfo : EIATTR_CBANK_PARAM_SIZE
	.align		4
.L_19:
        /*0078*/ 	.byte	0x03, 0x19
        /*007a*/ 	.short	0x0020


	//----- nvinfo : EIATTR_PARAM_CBANK
	.align		4
        /*007c*/ 	.byte	0x04, 0x0a
        /*007e*/ 	.short	(.L_21 - .L_20)
	.align		4
.L_20:
        /*0080*/ 	.word	index@(.nv.constant0._Z6addveciiiPdS_)
        /*0084*/ 	.short	0x0380
        /*0086*/ 	.short	0x0020


	//----- nvinfo : EIATTR_SW_WAR
	.align		4
.L_21:
        /*0088*/ 	.byte	0x04, 0x36
        /*008a*/ 	.short	(.L_23 - .L_22)
.L_22:
        /*008c*/ 	.word	0x00000008
.L_23:


//--------------------- .nv.callgraph             --------------------------
	.section	.nv.callgraph,"",@"SHT_CUDA_CALLGRAPH"
	.align	4
	.sectionentsize	8
	.align		4
        /*0000*/ 	.word	0x00000000
	.align		4
        /*0004*/ 	.word	0xffffffff
	.align		4
        /*0008*/ 	.word	0x00000000
	.align		4
        /*000c*/ 	.word	0xfffffffe
	.align		4
        /*0010*/ 	.word	0x00000000
	.align		4
        /*0014*/ 	.word	0xfffffffd
	.align		4
        /*0018*/ 	.word	0x00000000
	.align		4
        /*001c*/ 	.word	0xfffffffc


//--------------------- .text._Z6addveciiiPdS_    --------------------------
	.section	.text._Z6addveciiiPdS_,"ax",@progbits
	.align	128
        .global         _Z6addveciiiPdS_
        .type           _Z6addveciiiPdS_,@function
        .size           _Z6addveciiiPdS_,(.L_x_1 - _Z6addveciiiPdS_)
        .other          _Z6addveciiiPdS_,@"STO_CUDA_ENTRY STV_DEFAULT"
_Z6addveciiiPdS_:
.text._Z6addveciiiPdS_:
[----:B------:R-:W-:Y:S01]  /*0000*/  LDC R1, c[0x0][0x37c] ;  /* 0x0000df00ff017b82 */ /* 0x000fe20000000800 */
[----:B------:R-:W0:Y:S07]  /*0010*/  S2R R0, SR_TID.X ;  /* 0x0000000000007919 */ /* 0x000e2e0000002100 */
[----:B------:R-:W0:Y:S01]  /*0020*/  S2UR UR7, SR_CTAID.X ;  /* 0x00000000000779c3 */ /* 0x000e220000002500 */
[----:B------:R-:W1:Y:S01]  /*0030*/  LDCU.64 UR4, c[0x0][0x380] ;  /* 0x00007000ff0477ac */ /* 0x000e620008000a00 */
[----:B------:R-:W2:Y:S06]  /*0040*/  LDCU UR6, c[0x0][0x388] ;  /* 0x00007100ff0677ac */ /* 0x000eac0008000800 */
[----:B------:R-:W0:Y:S01]  /*0050*/  LDC R7, c[0x0][0x360] ;  /* 0x0000d800ff077b82 */ /* 0x000e220000000800 */
[----:B-1----:R-:W-:-:S04]  /*0060*/  UIMAD UR4, UR5, UR4, URZ ;  /* 0x00000004050472a4 */ /* 0x002fc8000f8e02ff */
[----:B--2---:R-:W-:Y:S01]  /*0070*/  UIMAD UR4, UR4, UR6, URZ ;  /* 0x00000006040472a4 */ /* 0x004fe2000f8e02ff */
[----:B0-----:R-:W-:-:S05]  /*0080*/  IMAD R7, R7, UR7, R0 ;  /* 0x0000000707077c24 */ /* 0x001fca000f8e0200 */
[----:B------:R-:W-:-:S05]  /*0090*/  ISETP.GE.AND P0, PT, R7, UR4, PT ;  /* 0x0000000407007c0c */ /* 0x000fca000bf06270 */
[----:B------:R-:W0:Y:S08]  /*00a0*/  LDCU.64 UR4, c[0x0][0x358] ;  /* 0x00006b00ff0477ac */ /* 0x000e300008000a00 */
[----:B------:R-:W1:Y:S01]  /*00b0*/  @!P0 LDC.64 R2, c[0x0][0x390] ;  /* 0x0000e400ff028b82 */ /* 0x000e620000000a00 */
[----:B------:R-:W-:Y:S02]  /*00c0*/  @!P0 MOV R4, 0x0 ;  /* 0x0000000000048802 */ /* 0x000fe40000000f00 */
[----:B------:R-:W-:Y:S01]  /*00d0*/  @!P0 MOV R5, 0x40080000 ;  /* 0x4008000000058802 */ /* 0x000fe20000000f00 */
[----:B-1----:R-:W-:-:S04]  /*00e0*/  @!P0 IMAD.WIDE R2, R7, 0x8, R2 ;  /* 0x0000000807028825 */ /* 0x002fc800078e0202 */
[----:B------:R-:W-:Y:S06]  /*00f0*/  @!P0 BAR.SYNC.DEFER_BLOCKING 0x0 ;  /* 0x0000000000008b1d */ /* 0x000fec0000010000 */
[----:B0-----:R0:W-:Y:S01]  /*0100*/  @!P0 STG.E.64 desc[UR4][R2.64], R4 ;  /* 0x0000000402008986 */ /* 0x0011e2000c101b04 */
[----:B------:R-:W-:Y:S05]  /*0110*/  @!P0 EXIT ;  /* 0x000000000000894d */ /* 0x000fea0003800000 */
[----:B0-----:R-:W0:Y:S08]  /*0120*/  LDC.64 R4, c[0x0][0x398] ;  /* 0x0000e600ff047b82 */ /* 0x001e300000000a00 */
[----:B------:R-:W-:Y:S06]  /*0130*/  BAR.SYNC.DEFER_BLOCKING 0x0 ;  /* 0x0000000000007b1d */ /* 0x000fec0000010000 */
[----:B------:R-:W0:Y:S01]  /*0140*/  I2F.F64 R2, R7 ;  /* 0x0000000700027312 */ /* 0x000e220000201c00 */
[----:B------:R-:W-:Y:S05]  /*0150*/  WARPSYNC.ALL ;  /* 0x0000000000007948 */ /* 0x000fea0003800000 */
[----:B0-----:R-:W-:Y:S01]  /*0160*/  STG.E.64 desc[UR4][R4.64], R2 ;  /* 0x0000000204007986 */ /* 0x001fe2000c101b04 */
[----:B------:R-:W-:Y:S05]  /*0170*/  EXIT ;  /* 0x000000000000794d */ /* 0x000fea0003800000 */
.L_x_0:
[----:B------:R-:W-:-:S00]  /*0180*/  BRA `(.L_x_0) ;  /* 0xfffffffc00fc7947 */ /* 0x000fc0000383ffff */
[----:B------:R-:W-:-:S00]  /*0190*/  NOP ;  /* 0x0000000000007918 */ /* 0x000fc00000000000 */
        /* <DEDUP_REMOVED lines=14> */
.L_x_1:


//--------------------- .nv.shared.reserved.0     --------------------------
	.section	.nv.shared.reserved.0,"aw",@nobits
	.weak		__nv_reservedSMEM_offset_0_alias
	.size		__nv_reservedSMEM_offset_0_alias, 0, 64
	.other		__nv_reservedSMEM_offset_0_alias,@"STO_CUDA_RESERVED_SHARED STV_DEFAULT"
__nv_reservedSMEM_offset_0_alias:
	.zero		0
	.zero		64


//--------------------- .nv.constant0._Z6addveciiiPdS_ --------------------------
	.section	.nv.constant0._Z6addveciiiPdS_,"a",@progbits
	.sectionflags	@""
	.align	4
.nv.constant0._Z6addveciiiPdS_:
	.zero		928


//--------------------- SYMBOLS --------------------------

	.type		.nv.reservedSmem.offset0,@object
	.size		.nv.reservedSmem.offset0,0x4
